//
// Generated by NVIDIA NVVM Compiler
//
// Compiler Build ID: CL-36424714
// Cuda compilation tools, release 13.0, V13.0.88
// Based on NVVM 20.0.0
//

.version 9.0
.target sm_100
.address_size 64

	// .globl	_Z10vector_mulPdS_S_

.visible .entry _Z10vector_mulPdS_S_(
	.param .u64 .ptr .align 1 _Z10vector_mulPdS_S__param_0,
	.param .u64 .ptr .align 1 _Z10vector_mulPdS_S__param_1,
	.param .u64 .ptr .align 1 _Z10vector_mulPdS_S__param_2
)
{
	.reg .pred 	%p<2>;
	.reg .b32 	%r<5>;
	.reg .b64 	%rd<11>;
	.reg .b64 	%fd<4>;

	ld.param.u64 	%rd1, [_Z10vector_mulPdS_S__param_0];
	ld.param.u64 	%rd2, [_Z10vector_mulPdS_S__param_1];
	ld.param.u64 	%rd3, [_Z10vector_mulPdS_S__param_2];
	mov.u32 	%r2, %tid.x;
	mov.u32 	%r3, %ctaid.x;
	mov.u32 	%r4, %ntid.x;
	mad.lo.s32 	%r1, %r3, %r4, %r2;
	setp.gt.s32 	%p1, %r1, 7999999;
	@%p1 bra 	$L__BB0_2;
	cvta.to.global.u64 	%rd4, %rd1;
	cvta.to.global.u64 	%rd5, %rd2;
	cvta.to.global.u64 	%rd6, %rd3;
	mul.wide.s32 	%rd7, %r1, 8;
	add.s64 	%rd8, %rd4, %rd7;
	ld.global.f64 	%fd1, [%rd8];
	add.s64 	%rd9, %rd5, %rd7;
	ld.global.f64 	%fd2, [%rd9];
	mul.f64 	%fd3, %fd1, %fd2;
	add.s64 	%rd10, %rd6, %rd7;
	st.global.f64 	[%rd10], %fd3;
$L__BB0_2:
	ret;

}


// ===== COMPILED SASS (sm_100) =====

	.target	sm_100

	.elftype	@"ET_EXEC"


//--------------------- .note.nv.tkinfo           --------------------------
	.section	.note.nv.tkinfo,"",@"SHT_NOTE"
	.sectionflags	@"SHF_NOTE_NV_TKINFO"
	.tkinfo
        /*0018*/ 	.word	0x00000002
        /*0030*/ 	.string	""
        /*0030*/ 	.string	"ptxas"
        /*0030*/ 	.string	"Cuda compilation tools, release 13.0, V13.0.88"
        /*0030*/ 	.string	"Build cuda_13.0.r13.0/compiler.36424714_0"
        /*0030*/ 	.string	"-arch sm_100 -m 64 "



//--------------------- .note.nv.cuinfo           --------------------------
	.section	.note.nv.cuinfo,"",@"SHT_NOTE"
	.sectionflags	@"SHF_NOTE_NV_CUINFO"
        /*0018*/ 	.short	0x0002
        /*001a*/ 	.short	0x0064
        /*001c*/ 	.short	0x0082
	.zero		2


//--------------------- .nv.info                  --------------------------
	.section	.nv.info,"",@"SHT_CUDA_INFO"
	.align	4


	//----- nvinfo : EIATTR_REGCOUNT
	.align		4
        /*0000*/ 	.byte	0x04, 0x2f
        /*0002*/ 	.short	(.L_1 - .L_0)
	.align		4
.L_0:
        /*0004*/ 	.word	index@(_Z10vector_mulPdS_S_)
        /*0008*/ 	.word	0x0000000e


	//----- nvinfo : EIATTR_FRAME_SIZE
	.align		4
.L_1:
        /*000c*/ 	.byte	0x04, 0x11
        /*000e*/ 	.short	(.L_3 - .L_2)
	.align		4
.L_2:
        /*0010*/ 	.word	index@(_Z10vector_mulPdS_S_)
        /*0014*/ 	.word	0x00000000


	//----- nvinfo : EIATTR_MIN_STACK_SIZE
	.align		4
.L_3:
        /*0018*/ 	.byte	0x04, 0x12
        /*001a*/ 	.short	(.L_5 - .L_4)
	.align		4
.L_4:
        /*001c*/ 	.word	index@(_Z10vector_mulPdS_S_)
        /*0020*/ 	.word	0x00000000
.L_5:


//--------------------- .nv.compat                --------------------------
	.section	.nv.compat,"",@"SHT_CUDA_COMPAT_INFO"
	.align	4
        /*0000*/ 	.byte	0x02, 0x09, 0x00, 0x00, 0x02, 0x02, 0x01, 0x00, 0x02, 0x05, 0x05, 0x00, 0x03, 0x07, 0x01, 0x01
        /*0010*/ 	.byte	0x02, 0x03, 0x00, 0x00, 0x02, 0x06, 0x01, 0x00, 0x04, 0x0b, 0x08, 0x00, 0x01, 0x00, 0x00, 0x00
        /*0020*/ 	.byte	0x00, 0x00, 0x00, 0x00


//--------------------- .nv.info._Z10vector_mulPdS_S_ --------------------------
	.section	.nv.info._Z10vector_mulPdS_S_,"",@"SHT_CUDA_INFO"
	.sectionflags	@""
	.align	4


	//----- nvinfo : EIATTR_CUDA_API_VERSION
	.align		4
        /*0000*/ 	.byte	0x04, 0x37
        /*0002*/ 	.short	(.L_7 - .L_6)
.L_6:
        /*0004*/ 	.word	0x00000082


	//----- nvinfo : EIATTR_KPARAM_INFO
	.align		4
.L_7:
        /*0008*/ 	.byte	0x04, 0x17
        /*000a*/ 	.short	(.L_9 - .L_8)
.L_8:
        /*000c*/ 	.word	0x00000000
        /*0010*/ 	.short	0x0002
        /*0012*/ 	.short	0x0010
        /*0014*/ 	.byte	0x00, 0xf5, 0x21, 0x00


	//----- nvinfo : EIATTR_KPARAM_INFO
	.align		4
.L_9:
        /*0018*/ 	.byte	0x04, 0x17
        /*001a*/ 	.short	(.L_11 - .L_10)
.L_10:
        /*001c*/ 	.word	0x00000000
        /*0020*/ 	.short	0x0001
        /*0022*/ 	.short	0x0008
        /*0024*/ 	.byte	0x00, 0xf5, 0x21, 0x00


	//----- nvinfo : EIATTR_KPARAM_INFO
	.align		4
.L_11:
        /*0028*/ 	.byte	0x04, 0x17
        /*002a*/ 	.short	(.L_13 - .L_12)
.L_12:
        /*002c*/ 	.word	0x00000000
        /*0030*/ 	.short	0x0000
        /*0032*/ 	.short	0x0000
        /*0034*/ 	.byte	0x00, 0xf5, 0x21, 0x00


	//----- nvinfo : EIATTR_SPARSE_MMA_MASK
	.align		4
.L_13:
        /*0038*/ 	.byte	0x03, 0x50
        /*003a*/ 	.short	0x0000


	//----- nvinfo : EIATTR_MAXREG_COUNT
	.align		4
        /*003c*/ 	.byte	0x03, 0x1b
        /*003e*/ 	.short	0x00ff


	//----- nvinfo : EIATTR_MERCURY_ISA_VERSION
	.align		4
        /*0040*/ 	.byte	0x03, 0x5f
        /*0042*/ 	.short	0x0101


	//----- nvinfo : EIATTR_VRC_CTA_INIT_COUNT
	.align		4
        /*0044*/ 	.byte	0x02, 0x4a
	.zero		1
	.zero		1


	//----- nvinfo : EIATTR_EXIT_INSTR_OFFSETS
	.align		4
        /*0048*/ 	.byte	0x04, 0x1c
        /*004a*/ 	.short	(.L_15 - .L_14)


	//   ....[0]....
.L_14:
        /*004c*/ 	.word	0x00000060


	//   ....[1]....
        /*0050*/ 	.word	0x00000120


	//----- nvinfo : EIATTR_CBANK_PARAM_SIZE
	.align		4
.L_15:
        /*0054*/ 	.byte	0x03, 0x19
        /*0056*/ 	.short	0x0018


	//----- nvinfo : EIATTR_PARAM_CBANK
	.align		4
        /*0058*/ 	.byte	0x04, 0x0a
        /*005a*/ 	.short	(.L_17 - .L_16)
	.align		4
.L_16:
        /*005c*/ 	.word	index@(.nv.constant0._Z10vector_mulPdS_S_)
        /*0060*/ 	.short	0x0380
        /*0062*/ 	.short	0x0018


	//----- nvinfo : EIATTR_SW_WAR
	.align		4
.L_17:
        /*0064*/ 	.byte	0x04, 0x36
        /*0066*/ 	.short	(.L_19 - .L_18)
.L_18:
        /*0068*/ 	.word	0x00000008
.L_19:


//--------------------- .nv.callgraph             --------------------------
	.section	.nv.callgraph,"",@"SHT_CUDA_CALLGRAPH"
	.align	4
	.sectionentsize	8
	.align		4
        /*0000*/ 	.word	0x00000000
	.align		4
        /*0004*/ 	.word	0xffffffff
	.align		4
        /*0008*/ 	.word	0x00000000
	.align		4
        /*000c*/ 	.word	0xfffffffe
	.align		4
        /*0010*/ 	.word	0x00000000
	.align		4
        /*0014*/ 	.word	0xfffffffd
	.align		4
        /*0018*/ 	.word	0x00000000
	.align		4
        /*001c*/ 	.word	0xfffffffc


//--------------------- .text._Z10vector_mulPdS_S_ --------------------------
	.section	.text._Z10vector_mulPdS_S_,"ax",@progbits
	.align	128
        .global         _Z10vector_mulPdS_S_
        .type           _Z10vector_mulPdS_S_,@function
        .size           _Z10vector_mulPdS_S_,(.L_x_1 - _Z10vector_mulPdS_S_)
        .other          _Z10vector_mulPdS_S_,@"STO_CUDA_ENTRY STV_DEFAULT"
_Z10vector_mulPdS_S_:
.text._Z10vector_mulPdS_S_:
[----:B------:R-:W-:Y:S01]  /*0000*/  LDC R1, c[0x0][0x37c] ;  /* 0x0000df00ff017b82 */ /* 0x000fe20000000800 */
[----:B------:R-:W0:Y:S07]  /*0010*/  S2R R11, SR_TID.X ;  /* 0x00000000000b7919 */ /* 0x000e2e0000002100 */
[----:B------:R-:W0:Y:S08]  /*0020*/  S2UR UR4, SR_CTAID.X ;  /* 0x00000000000479c3 */ /* 0x000e300000002500 */
[----:B------:R-:W0:Y:S02]  /*0030*/  LDC R0, c[0x0][0x360] ;  /* 0x0000d800ff007b82 */ /* 0x000e240000000800 */
[----:B0-----:R-:W-:-:S05]  /*0040*/  IMAD R11, R0, UR4, R11 ;  /* 0x00000004000b7c24 */ /* 0x001fca000f8e020b */
[----:B------:R-:W-:-:S13]  /*0050*/  ISETP.GT.AND P0, PT, R11, 0x7a11ff, PT ;  /* 0x007a11ff0b00780c */ /* 0x000fda0003f04270 */
[----:B------:R-:W-:Y:S05]  /*0060*/  @P0 EXIT ;  /* 0x000000000000094d */ /* 0x000fea0003800000 */
[----:B------:R-:W0:Y:S01]  /*0070*/  LDC.64 R2, c[0x0][0x380] ;  /* 0x0000e000ff027b82 */ /* 0x000e220000000a00 */
[----:B------:R-:W1:Y:S07]  /*0080*/  LDCU.64 UR4, c[0x0][0x358] ;  /* 0x00006b00ff0477ac */ /* 0x000e6e0008000a00 */
[----:B------:R-:W2:Y:S08]  /*0090*/  LDC.64 R4, c[0x0][0x388] ;  /* 0x0000e200ff047b82 */ /* 0x000eb00000000a00 */
[----:B------:R-:W3:Y:S01]  /*00a0*/  LDC.64 R8, c[0x0][0x390] ;  /* 0x0000e400ff087b82 */ /* 0x000ee20000000a00 */
[----:B0-----:R-:W-:-:S06]  /*00b0*/  IMAD.WIDE R2, R11, 0x8, R2 ;  /* 0x000000080b027825 */ /* 0x001fcc00078e0202 */
[----:B-1----:R-:W4:Y:S01]  /*00c0*/  LDG.E.64 R2, desc[UR4][R2.64] ;  /* 0x0000000402027981 */ /* 0x002f22000c1e1b00 */
[----:B--2---:R-:W-:-:S06]  /*00d0*/  IMAD.WIDE R4, R11, 0x8, R4 ;  /* 0x000000080b047825 */ /* 0x004fcc00078e0204 */
[----:B------:R-:W4:Y:S01]  /*00e0*/  LDG.E.64 R4, desc[UR4][R4.64] ;  /* 0x0000000404047981 */ /* 0x000f22000c1e1b00 */
[----:B---3--:R-:W-:Y:S01]  /*00f0*/  IMAD.WIDE R8, R11, 0x8, R8 ;  /* 0x000000080b087825 */ /* 0x008fe200078e0208 */
[----:B----4-:R-:W-:-:S07]  /*0100*/  DMUL R6, R2, R4 ;  /* 0x0000000402067228 */ /* 0x010fce0000000000 */
[----:B------:R-:W-:Y:S01]  /*0110*/  STG.E.64 desc[UR4][R8.64], R6 ;  /* 0x0000000608007986 */ /* 0x000fe2000c101b04 */
[----:B------:R-:W-:Y:S05]  /*0120*/  EXIT ;  /* 0x000000000000794d */ /* 0x000fea0003800000 */
.L_x_0:
[----:B------:R-:W-:-:S00]  /*0130*/  BRA `(.L_x_0) ;  /* 0xfffffffc00fc7947 */ /* 0x000fc0000383ffff */
[----:B------:R-:W-:-:S00]  /*0140*/  NOP ;  /* 0x0000000000007918 */ /* 0x000fc00000000000 */
        /* <DEDUP_REMOVED lines=11> */
.L_x_1:


//--------------------- .nv.shared.reserved.0     --------------------------
	.section	.nv.shared.reserved.0,"aw",@nobits
	.weak		__nv_reservedSMEM_offset_0_alias
	.size		__nv_reservedSMEM_offset_0_alias, 0, 64
	.other		__nv_reservedSMEM_offset_0_alias,@"STO_CUDA_RESERVED_SHARED STV_DEFAULT"
__nv_reservedSMEM_offset_0_alias:
	.zero		0
	.zero		64


//--------------------- .nv.constant0._Z10vector_mulPdS_S_ --------------------------
	.section	.nv.constant0._Z10vector_mulPdS_S_,"a",@progbits
	.sectionflags	@""
	.align	4
.nv.constant0._Z10vector_mulPdS_S_:
	.zero		920


//--------------------- SYMBOLS --------------------------

	.type		.nv.reservedSmem.offset0,@object
	.size		.nv.reservedSmem.offset0,0x4
